//
// Generated by NVIDIA NVVM Compiler
//
// Compiler Build ID: CL-36424714
// Cuda compilation tools, release 13.0, V13.0.88
// Based on NVVM 20.0.0
//

.version 9.0
.target sm_100
.address_size 64

	// .globl	_Z23matrixMultiplyOptimizedPfS_S_iii
// _ZZ23matrixMultiplyOptimizedPfS_S_iiiE7sharedA has been demoted
// _ZZ23matrixMultiplyOptimizedPfS_S_iiiE7sharedB has been demoted

.visible .entry _Z23matrixMultiplyOptimizedPfS_S_iii(
	.param .u64 .ptr .align 1 _Z23matrixMultiplyOptimizedPfS_S_iii_param_0,
	.param .u64 .ptr .align 1 _Z23matrixMultiplyOptimizedPfS_S_iii_param_1,
	.param .u64 .ptr .align 1 _Z23matrixMultiplyOptimizedPfS_S_iii_param_2,
	.param .u32 _Z23matrixMultiplyOptimizedPfS_S_iii_param_3,
	.param .u32 _Z23matrixMultiplyOptimizedPfS_S_iii_param_4,
	.param .u32 _Z23matrixMultiplyOptimizedPfS_S_iii_param_5
)
{
	.reg .pred 	%p<12>;
	.reg .b32 	%r<43>;
	.reg .b32 	%f<63>;
	.reg .b64 	%rd<13>;
	// demoted variable
	.shared .align 4 .b8 _ZZ23matrixMultiplyOptimizedPfS_S_iiiE7sharedA[1024];
	// demoted variable
	.shared .align 4 .b8 _ZZ23matrixMultiplyOptimizedPfS_S_iiiE7sharedB[1024];
	ld.param.u64 	%rd4, [_Z23matrixMultiplyOptimizedPfS_S_iii_param_0];
	ld.param.u64 	%rd5, [_Z23matrixMultiplyOptimizedPfS_S_iii_param_1];
	ld.param.u64 	%rd6, [_Z23matrixMultiplyOptimizedPfS_S_iii_param_2];
	ld.param.u32 	%r24, [_Z23matrixMultiplyOptimizedPfS_S_iii_param_3];
	ld.param.u32 	%r25, [_Z23matrixMultiplyOptimizedPfS_S_iii_param_4];
	ld.param.u32 	%r26, [_Z23matrixMultiplyOptimizedPfS_S_iii_param_5];
	mov.u32 	%r27, %ctaid.x;
	mov.u32 	%r28, %ctaid.y;
	mov.u32 	%r38, %tid.x;
	mov.u32 	%r40, %tid.y;
	shl.b32 	%r29, %r28, 4;
	add.s32 	%r3, %r29, %r40;
	shl.b32 	%r4, %r27, 4;
	add.s32 	%r5, %r4, %r38;
	setp.lt.s32 	%p1, %r26, 1;
	mov.f32 	%f62, 0f00000000;
	@%p1 bra 	$L__BB0_7;
	add.s32 	%r30, %r26, 15;
	shr.u32 	%r31, %r30, 4;
	shl.b32 	%r32, %r40, 6;
	mov.u32 	%r33, _ZZ23matrixMultiplyOptimizedPfS_S_iiiE7sharedA;
	add.s32 	%r6, %r33, %r32;
	shl.b32 	%r34, %r38, 2;
	add.s32 	%r7, %r6, %r34;
	mov.u32 	%r35, _ZZ23matrixMultiplyOptimizedPfS_S_iiiE7sharedB;
	add.s32 	%r9, %r35, %r34;
	add.s32 	%r8, %r9, %r32;
	neg.s32 	%r42, %r31;
	mad.lo.s32 	%r36, %r40, %r25, %r38;
	add.s32 	%r41, %r36, %r4;
	shl.b32 	%r12, %r25, 4;
	mad.lo.s32 	%r39, %r26, %r3, %r38;
	cvta.to.global.u64 	%rd1, %rd4;
	cvta.to.global.u64 	%rd2, %rd5;
	mov.f32 	%f62, 0f00000000;
$L__BB0_2:
	setp.ge.s32 	%p2, %r3, %r24;
	mul.wide.s32 	%rd7, %r39, 4;
	add.s64 	%rd3, %rd1, %rd7;
	setp.ge.s32 	%p3, %r38, %r26;
	mov.f32 	%f60, 0f00000000;
	or.pred  	%p4, %p2, %p3;
	@%p4 bra 	$L__BB0_4;
	ld.global.f32 	%f60, [%rd3];
$L__BB0_4:
	setp.ge.s32 	%p5, %r5, %r25;
	st.shared.f32 	[%r7], %f60;
	setp.ge.s32 	%p6, %r40, %r26;
	mov.f32 	%f61, 0f00000000;
	or.pred  	%p7, %p5, %p6;
	@%p7 bra 	$L__BB0_6;
	mul.wide.s32 	%rd8, %r41, 4;
	add.s64 	%rd9, %rd2, %rd8;
	ld.global.f32 	%f61, [%rd9];
$L__BB0_6:
	st.shared.f32 	[%r8], %f61;
	bar.sync 	0;
	ld.shared.f32 	%f12, [%r6];
	ld.shared.f32 	%f13, [%r9];
	fma.rn.f32 	%f14, %f12, %f13, %f62;
	ld.shared.f32 	%f15, [%r6+4];
	ld.shared.f32 	%f16, [%r9+64];
	fma.rn.f32 	%f17, %f15, %f16, %f14;
	ld.shared.f32 	%f18, [%r6+8];
	ld.shared.f32 	%f19, [%r9+128];
	fma.rn.f32 	%f20, %f18, %f19, %f17;
	ld.shared.f32 	%f21, [%r6+12];
	ld.shared.f32 	%f22, [%r9+192];
	fma.rn.f32 	%f23, %f21, %f22, %f20;
	ld.shared.f32 	%f24, [%r6+16];
	ld.shared.f32 	%f25, [%r9+256];
	fma.rn.f32 	%f26, %f24, %f25, %f23;
	ld.shared.f32 	%f27, [%r6+20];
	ld.shared.f32 	%f28, [%r9+320];
	fma.rn.f32 	%f29, %f27, %f28, %f26;
	ld.shared.f32 	%f30, [%r6+24];
	ld.shared.f32 	%f31, [%r9+384];
	fma.rn.f32 	%f32, %f30, %f31, %f29;
	ld.shared.f32 	%f33, [%r6+28];
	ld.shared.f32 	%f34, [%r9+448];
	fma.rn.f32 	%f35, %f33, %f34, %f32;
	ld.shared.f32 	%f36, [%r6+32];
	ld.shared.f32 	%f37, [%r9+512];
	fma.rn.f32 	%f38, %f36, %f37, %f35;
	ld.shared.f32 	%f39, [%r6+36];
	ld.shared.f32 	%f40, [%r9+576];
	fma.rn.f32 	%f41, %f39, %f40, %f38;
	ld.shared.f32 	%f42, [%r6+40];
	ld.shared.f32 	%f43, [%r9+640];
	fma.rn.f32 	%f44, %f42, %f43, %f41;
	ld.shared.f32 	%f45, [%r6+44];
	ld.shared.f32 	%f46, [%r9+704];
	fma.rn.f32 	%f47, %f45, %f46, %f44;
	ld.shared.f32 	%f48, [%r6+48];
	ld.shared.f32 	%f49, [%r9+768];
	fma.rn.f32 	%f50, %f48, %f49, %f47;
	ld.shared.f32 	%f51, [%r6+52];
	ld.shared.f32 	%f52, [%r9+832];
	fma.rn.f32 	%f53, %f51, %f52, %f50;
	ld.shared.f32 	%f54, [%r6+56];
	ld.shared.f32 	%f55, [%r9+896];
	fma.rn.f32 	%f56, %f54, %f55, %f53;
	ld.shared.f32 	%f57, [%r6+60];
	ld.shared.f32 	%f58, [%r9+960];
	fma.rn.f32 	%f62, %f57, %f58, %f56;
	bar.sync 	0;
	add.s32 	%r42, %r42, 1;
	setp.ne.s32 	%p8, %r42, 0;
	add.s32 	%r41, %r41, %r12;
	add.s32 	%r40, %r40, 16;
	add.s32 	%r39, %r39, 16;
	add.s32 	%r38, %r38, 16;
	@%p8 bra 	$L__BB0_2;
$L__BB0_7:
	setp.ge.s32 	%p9, %r3, %r24;
	setp.ge.s32 	%p10, %r5, %r25;
	or.pred  	%p11, %p9, %p10;
	@%p11 bra 	$L__BB0_9;
	mad.lo.s32 	%r37, %r25, %r3, %r5;
	cvta.to.global.u64 	%rd10, %rd6;
	mul.wide.u32 	%rd11, %r37, 4;
	add.s64 	%rd12, %rd10, %rd11;
	st.global.f32 	[%rd12], %f62;
$L__BB0_9:
	ret;

}


// ===== COMPILED SASS (sm_100) =====

	.target	sm_100

	.elftype	@"ET_EXEC"


//--------------------- .note.nv.tkinfo           --------------------------
	.section	.note.nv.tkinfo,"",@"SHT_NOTE"
	.sectionflags	@"SHF_NOTE_NV_TKINFO"
	.tkinfo
        /*0018*/ 	.word	0x00000002
        /*0030*/ 	.string	""
        /*0030*/ 	.string	"ptxas"
        /*0030*/ 	.string	"Cuda compilation tools, release 13.0, V13.0.88"
        /*0030*/ 	.string	"Build cuda_13.0.r13.0/compiler.36424714_0"
        /*0030*/ 	.string	"-arch sm_100 -m 64 "



//--------------------- .note.nv.cuinfo           --------------------------
	.section	.note.nv.cuinfo,"",@"SHT_NOTE"
	.sectionflags	@"SHF_NOTE_NV_CUINFO"
        /*0018*/ 	.short	0x0002
        /*001a*/ 	.short	0x0064
        /*001c*/ 	.short	0x0082
	.zero		2


//--------------------- .nv.info                  --------------------------
	.section	.nv.info,"",@"SHT_CUDA_INFO"
	.align	4


	//----- nvinfo : EIATTR_REGCOUNT
	.align		4
        /*0000*/ 	.byte	0x04, 0x2f
        /*0002*/ 	.short	(.L_1 - .L_0)
	.align		4
.L_0:
        /*0004*/ 	.word	index@(_Z23matrixMultiplyOptimizedPfS_S_iii)
        /*0008*/ 	.word	0x00000020


	//----- nvinfo : EIATTR_FRAME_SIZE
	.align		4
.L_1:
        /*000c*/ 	.byte	0x04, 0x11
        /*000e*/ 	.short	(.L_3 - .L_2)
	.align		4
.L_2:
        /*0010*/ 	.word	index@(_Z23matrixMultiplyOptimizedPfS_S_iii)
        /*0014*/ 	.word	0x00000000


	//----- nvinfo : EIATTR_MIN_STACK_SIZE
	.align		4
.L_3:
        /*0018*/ 	.byte	0x04, 0x12
        /*001a*/ 	.short	(.L_5 - .L_4)
	.align		4
.L_4:
        /*001c*/ 	.word	index@(_Z23matrixMultiplyOptimizedPfS_S_iii)
        /*0020*/ 	.word	0x00000000
.L_5:


//--------------------- .nv.compat                --------------------------
	.section	.nv.compat,"",@"SHT_CUDA_COMPAT_INFO"
	.align	4
        /*0000*/ 	.byte	0x02, 0x09, 0x00, 0x00, 0x02, 0x02, 0x01, 0x00, 0x02, 0x05, 0x05, 0x00, 0x03, 0x07, 0x01, 0x01
        /*0010*/ 	.byte	0x02, 0x03, 0x00, 0x00, 0x02, 0x06, 0x01, 0x00, 0x04, 0x0b, 0x08, 0x00, 0x09, 0x00, 0x00, 0x00
        /*0020*/ 	.byte	0x00, 0x00, 0x00, 0x00


//--------------------- .nv.info._Z23matrixMultiplyOptimizedPfS_S_iii --------------------------
	.section	.nv.info._Z23matrixMultiplyOptimizedPfS_S_iii,"",@"SHT_CUDA_INFO"
	.sectionflags	@""
	.align	4


	//----- nvinfo : EIATTR_CUDA_API_VERSION
	.align		4
        /*0000*/ 	.byte	0x04, 0x37
        /*0002*/ 	.short	(.L_7 - .L_6)
.L_6:
        /*0004*/ 	.word	0x00000082


	//----- nvinfo : EIATTR_KPARAM_INFO
	.align		4
.L_7:
        /*0008*/ 	.byte	0x04, 0x17
        /*000a*/ 	.short	(.L_9 - .L_8)
.L_8:
        /*000c*/ 	.word	0x00000000
        /*0010*/ 	.short	0x0005
        /*0012*/ 	.short	0x0020
        /*0014*/ 	.byte	0x00, 0xf0, 0x11, 0x00


	//----- nvinfo : EIATTR_KPARAM_INFO
	.align		4
.L_9:
        /*0018*/ 	.byte	0x04, 0x17
        /*001a*/ 	.short	(.L_11 - .L_10)
.L_10:
        /*001c*/ 	.word	0x00000000
        /*0020*/ 	.short	0x0004
        /*0022*/ 	.short	0x001c
        /*0024*/ 	.byte	0x00, 0xf0, 0x11, 0x00


	//----- nvinfo : EIATTR_KPARAM_INFO
	.align		4
.L_11:
        /*0028*/ 	.byte	0x04, 0x17
        /*002a*/ 	.short	(.L_13 - .L_12)
.L_12:
        /*002c*/ 	.word	0x00000000
        /*0030*/ 	.short	0x0003
        /*0032*/ 	.short	0x0018
        /*0034*/ 	.byte	0x00, 0xf0, 0x11, 0x00


	//----- nvinfo : EIATTR_KPARAM_INFO
	.align		4
.L_13:
        /*0038*/ 	.byte	0x04, 0x17
        /*003a*/ 	.short	(.L_15 - .L_14)
.L_14:
        /*003c*/ 	.word	0x00000000
        /*0040*/ 	.short	0x0002
        /*0042*/ 	.short	0x0010
        /*0044*/ 	.byte	0x00, 0xf5, 0x21, 0x00


	//----- nvinfo : EIATTR_KPARAM_INFO
	.align		4
.L_15:
        /*0048*/ 	.byte	0x04, 0x17
        /*004a*/ 	.short	(.L_17 - .L_16)
.L_16:
        /*004c*/ 	.word	0x00000000
        /*0050*/ 	.short	0x0001
        /*0052*/ 	.short	0x0008
        /*0054*/ 	.byte	0x00, 0xf5, 0x21, 0x00


	//----- nvinfo : EIATTR_KPARAM_INFO
	.align		4
.L_17:
        /*0058*/ 	.byte	0x04, 0x17
        /*005a*/ 	.short	(.L_19 - .L_18)
.L_18:
        /*005c*/ 	.word	0x00000000
        /*0060*/ 	.short	0x0000
        /*0062*/ 	.short	0x0000
        /*0064*/ 	.byte	0x00, 0xf5, 0x21, 0x00


	//----- nvinfo : EIATTR_SPARSE_MMA_MASK
	.align		4
.L_19:
        /*0068*/ 	.byte	0x03, 0x50
        /*006a*/ 	.short	0x0000


	//----- nvinfo : EIATTR_MAXREG_COUNT
	.align		4
        /*006c*/ 	.byte	0x03, 0x1b
        /*006e*/ 	.short	0x00ff


	//----- nvinfo : EIATTR_NUM_BARRIERS
	.align		4
        /*0070*/ 	.byte	0x02, 0x4c
        /*0072*/ 	.byte	0x01
	.zero		1


	//----- nvinfo : EIATTR_MERCURY_ISA_VERSION
	.align		4
        /*0074*/ 	.byte	0x03, 0x5f
        /*0076*/ 	.short	0x0101


	//----- nvinfo : EIATTR_VRC_CTA_INIT_COUNT
	.align		4
        /*0078*/ 	.byte	0x02, 0x4a
	.zero		1
	.zero		1


	//----- nvinfo : EIATTR_EXIT_INSTR_OFFSETS
	.align		4
        /*007c*/ 	.byte	0x04, 0x1c
        /*007e*/ 	.short	(.L_21 - .L_20)


	//   ....[0]....
.L_20:
        /*0080*/ 	.word	0x000005e0


	//   ....[1]....
        /*0084*/ 	.word	0x00000630


	//----- nvinfo : EIATTR_CBANK_PARAM_SIZE
	.align		4
.L_21:
        /*0088*/ 	.byte	0x03, 0x19
        /*008a*/ 	.short	0x0024


	//----- nvinfo : EIATTR_PARAM_CBANK
	.align		4
        /*008c*/ 	.byte	0x04, 0x0a
        /*008e*/ 	.short	(.L_23 - .L_22)
	.align		4
.L_22:
        /*0090*/ 	.word	index@(.nv.constant0._Z23matrixMultiplyOptimizedPfS_S_iii)
        /*0094*/ 	.short	0x0380
        /*0096*/ 	.short	0x0024


	//----- nvinfo : EIATTR_SW_WAR
	.align		4
.L_23:
        /*0098*/ 	.byte	0x04, 0x36
        /*009a*/ 	.short	(.L_25 - .L_24)
.L_24:
        /*009c*/ 	.word	0x00000008
.L_25:


//--------------------- .nv.callgraph             --------------------------
	.section	.nv.callgraph,"",@"SHT_CUDA_CALLGRAPH"
	.align	4
	.sectionentsize	8
	.align		4
        /*0000*/ 	.word	0x00000000
	.align		4
        /*0004*/ 	.word	0xffffffff
	.align		4
        /*0008*/ 	.word	0x00000000
	.align		4
        /*000c*/ 	.word	0xfffffffe
	.align		4
        /*0010*/ 	.word	0x00000000
	.align		4
        /*0014*/ 	.word	0xfffffffd
	.align		4
        /*0018*/ 	.word	0x00000000
	.align		4
        /*001c*/ 	.word	0xfffffffc


//--------------------- .text._Z23matrixMultiplyOptimizedPfS_S_iii --------------------------
	.section	.text._Z23matrixMultiplyOptimizedPfS_S_iii,"ax",@progbits
	.align	128
        .global         _Z23matrixMultiplyOptimizedPfS_S_iii
        .type           _Z23matrixMultiplyOptimizedPfS_S_iii,@function
        .size           _Z23matrixMultiplyOptimizedPfS_S_iii,(.L_x_3 - _Z23matrixMultiplyOptimizedPfS_S_iii)
        .other          _Z23matrixMultiplyOptimizedPfS_S_iii,@"STO_CUDA_ENTRY STV_DEFAULT"
_Z23matrixMultiplyOptimizedPfS_S_iii:
.text._Z23matrixMultiplyOptimizedPfS_S_iii:
[----:B------:R-:W-:Y:S01]  /*0000*/  LDC R1, c[0x0][0x37c] ;  /* 0x0000df00ff017b82 */ /* 0x000fe20000000800 */
[----:B------:R-:W0:Y:S01]  /*0010*/  S2R R12, SR_CTAID.Y ;  /* 0x00000000000c7919 */ /* 0x000e220000002600 */
[----:B------:R-:W1:Y:S01]  /*0020*/  LDCU UR10, c[0x0][0x3a0] ;  /* 0x00007400ff0a77ac */ /* 0x000e620008000800 */
[----:B------:R-:W-:Y:S01]  /*0030*/  HFMA2 R23, -RZ, RZ, 0, 0 ;  /* 0x00000000ff177431 */ /* 0x000fe200000001ff */
[----:B------:R-:W0:Y:S01]  /*0040*/  S2R R0, SR_TID.Y ;  /* 0x0000000000007919 */ /* 0x000e220000002200 */
[----:B------:R-:W2:Y:S01]  /*0050*/  LDCU.64 UR8, c[0x0][0x358] ;  /* 0x00006b00ff0877ac */ /* 0x000ea20008000a00 */
[----:B------:R-:W3:Y:S01]  /*0060*/  S2R R5, SR_CTAID.X ;  /* 0x0000000000057919 */ /* 0x000ee20000002500 */
[----:B------:R-:W3:Y:S01]  /*0070*/  S2R R21, SR_TID.X ;  /* 0x0000000000157919 */ /* 0x000ee20000002100 */
[----:B-1----:R-:W-:Y:S01]  /*0080*/  UISETP.GE.AND UP0, UPT, UR10, 0x1, UPT ;  /* 0x000000010a00788c */ /* 0x002fe2000bf06270 */
[----:B0-----:R-:W-:Y:S02]  /*0090*/  LEA R12, R12, R0, 0x4 ;  /* 0x000000000c0c7211 */ /* 0x001fe400078e20ff */
[----:B---3--:R-:W-:-:S06]  /*00a0*/  LEA R13, R5, R21, 0x4 ;  /* 0x00000015050d7211 */ /* 0x008fcc00078e20ff */
[----:B--2---:R-:W-:Y:S05]  /*00b0*/  BRA.U !UP0, `(.L_x_0) ;  /* 0x00000005083c7547 */ /* 0x004fea000b800000 */
[----:B------:R-:W0:Y:S01]  /*00c0*/  S2UR UR7, SR_CgaCtaId ;  /* 0x00000000000779c3 */ /* 0x000e220000008800 */
[----:B------:R-:W1:Y:S01]  /*00d0*/  LDCU UR11, c[0x0][0x39c] ;  /* 0x00007380ff0b77ac */ /* 0x000e620008000800 */
[----:B------:R-:W-:Y:S01]  /*00e0*/  MOV R23, RZ ;  /* 0x000000ff00177202 */ /* 0x000fe20000000f00 */
[----:B------:R-:W-:Y:S01]  /*00f0*/  IMAD R15, R12, UR10, R21 ;  /* 0x0000000a0c0f7c24 */ /* 0x000fe2000f8e0215 */
[----:B------:R-:W-:Y:S01]  /*0100*/  UMOV UR5, 0x400 ;  /* 0x0000040000057882 */ /* 0x000fe20000000000 */
[----:B------:R-:W-:-:S03]  /*0110*/  UIADD3 UR4, UPT, UPT, UR10, 0xf, URZ ;  /* 0x0000000f0a047890 */ /* 0x000fc6000fffe0ff */
[----:B------:R-:W2:Y:S01]  /*0120*/  LDC R16, c[0x0][0x39c] ;  /* 0x0000e700ff107b82 */ /* 0x000ea20000000800 */
[----:B------:R-:W-:Y:S02]  /*0130*/  UIADD3 UR6, UPT, UPT, UR5, 0x400, URZ ;  /* 0x0000040005067890 */ /* 0x000fe4000fffe0ff */
[----:B------:R-:W-:Y:S01]  /*0140*/  USHF.R.U32.HI UR4, URZ, 0x4, UR4 ;  /* 0x00000004ff047899 */ /* 0x000fe20008011604 */
[----:B------:R-:W3:Y:S04]  /*0150*/  LDCU UR13, c[0x0][0x3a0] ;  /* 0x00007400ff0d77ac */ /* 0x000ee80008000800 */
[----:B------:R-:W4:Y:S01]  /*0160*/  LDC.64 R2, c[0x0][0x380] ;  /* 0x0000e000ff027b82 */ /* 0x000f220000000a00 */
[----:B------:R-:W2:Y:S01]  /*0170*/  LDCU UR12, c[0x0][0x398] ;  /* 0x00007300ff0c77ac */ /* 0x000ea20008000800 */
[----:B-1----:R-:W-:Y:S01]  /*0180*/  IMAD R14, R0, UR11, R21 ;  /* 0x0000000b000e7c24 */ /* 0x002fe2000f8e0215 */
[----:B------:R-:W-:-:S02]  /*0190*/  UIADD3 UR4, UPT, UPT, -UR4, URZ, URZ ;  /* 0x000000ff04047290 */ /* 0x000fc4000fffe1ff */
[----:B0-----:R-:W-:Y:S02]  /*01a0*/  ULEA UR5, UR7, UR5, 0x18 ;  /* 0x0000000507057291 */ /* 0x001fe4000f8ec0ff */
[----:B------:R-:W-:Y:S01]  /*01b0*/  LEA R14, R5, R14, 0x4 ;  /* 0x0000000e050e7211 */ /* 0x000fe200078e20ff */
[----:B------:R-:W-:-:S03]  /*01c0*/  ULEA UR6, UR7, UR6, 0x18 ;  /* 0x0000000607067291 */ /* 0x000fc6000f8ec0ff */
[----:B------:R-:W-:-:S03]  /*01d0*/  LEA R18, R0, UR5, 0x6 ;  /* 0x0000000500127c11 */ /* 0x000fc6000f8e30ff */
[C---:B------:R-:W-:Y:S02]  /*01e0*/  LEA R19, R21.reuse, UR6, 0x2 ;  /* 0x0000000615137c11 */ /* 0x040fe4000f8e10ff */
[----:B------:R-:W-:Y:S02]  /*01f0*/  LEA R20, R21, R18, 0x2 ;  /* 0x0000001215147211 */ /* 0x000fe400078e10ff */
[----:B---3--:R-:W-:-:S07]  /*0200*/  LEA R17, R0, R19, 0x6 ;  /* 0x0000001300117211 */ /* 0x008fce00078e30ff */
.L_x_1:
[----:B------:R-:W-:Y:S01]  /*0210*/  ISETP.GE.AND P0, PT, R0, UR13, PT ;  /* 0x0000000d00007c0c */ /* 0x000fe2000bf06270 */
[----:B------:R-:W-:Y:S01]  /*0220*/  HFMA2 R22, -RZ, RZ, 0, 0 ;  /* 0x00000000ff167431 */ /* 0x000fe200000001ff */
[----:B------:R-:W-:Y:S01]  /*0230*/  ISETP.GE.AND P1, PT, R21, UR13, PT ;  /* 0x0000000d15007c0c */ /* 0x000fe2000bf26270 */
[----:B----4-:R-:W-:Y:S01]  /*0240*/  IMAD.WIDE R4, R15, 0x4, R2 ;  /* 0x000000040f047825 */ /* 0x010fe200078e0202 */
[----:B--2---:R-:W-:Y:S02]  /*0250*/  ISETP.GE.OR P0, PT, R13, R16, P0 ;  /* 0x000000100d00720c */ /* 0x004fe40000706670 */
[----:B------:R-:W-:Y:S02]  /*0260*/  ISETP.GE.OR P1, PT, R12, UR12, P1 ;  /* 0x0000000c0c007c0c */ /* 0x000fe40008f26670 */
[----:B------:R-:W-:-:S09]  /*0270*/  MOV R27, RZ ;  /* 0x000000ff001b7202 */ /* 0x000fd20000000f00 */
[----:B------:R-:W0:Y:S02]  /*0280*/  @!P0 LDC.64 R6, c[0x0][0x388] ;  /* 0x0000e200ff068b82 */ /* 0x000e240000000a00 */
[----:B------:R-:W2:Y:S01]  /*0290*/  @!P1 LDG.E R27, desc[UR8][R4.64] ;  /* 0x00000008041b9981 */ /* 0x000ea2000c1e1900 */
[----:B0-----:R-:W-:-:S05]  /*02a0*/  @!P0 IMAD.WIDE R6, R14, 0x4, R6 ;  /* 0x000000040e068825 */ /* 0x001fca00078e0206 */
[----:B------:R-:W3:Y:S01]  /*02b0*/  @!P0 LDG.E R22, desc[UR8][R6.64] ;  /* 0x0000000806168981 */ /* 0x000ee2000c1e1900 */
[----:B------:R-:W-:-:S04]  /*02c0*/  UIADD3 UR4, UPT, UPT, UR4, 0x1, URZ ;  /* 0x0000000104047890 */ /* 0x000fc8000fffe0ff */
[----:B------:R-:W-:Y:S01]  /*02d0*/  UISETP.NE.AND UP0, UPT, UR4, URZ, UPT ;  /* 0x000000ff0400728c */ /* 0x000fe2000bf05270 */
[----:B------:R-:W-:Y:S02]  /*02e0*/  IADD3 R0, PT, PT, R0, 0x10, RZ ;  /* 0x0000001000007810 */ /* 0x000fe40007ffe0ff */
[----:B------:R-:W-:Y:S02]  /*02f0*/  IADD3 R15, PT, PT, R15, 0x10, RZ ;  /* 0x000000100f0f7810 */ /* 0x000fe40007ffe0ff */
[----:B------:R-:W-:Y:S02]  /*0300*/  IADD3 R21, PT, PT, R21, 0x10, RZ ;  /* 0x0000001015157810 */ /* 0x000fe40007ffe0ff */
[----:B------:R-:W-:Y:S01]  /*0310*/  LEA R14, R16, R14, 0x4 ;  /* 0x0000000e100e7211 */ /* 0x000fe200078e20ff */
[----:B--2---:R-:W-:Y:S04]  /*0320*/  STS [R20], R27 ;  /* 0x0000001b14007388 */ /* 0x004fe80000000800 */
[----:B---3--:R-:W-:Y:S01]  /*0330*/  STS [R17], R22 ;  /* 0x0000001611007388 */ /* 0x008fe20000000800 */
[----:B------:R-:W-:Y:S06]  /*0340*/  BAR.SYNC.DEFER_BLOCKING 0x0 ;  /* 0x0000000000007b1d */ /* 0x000fec0000010000 */
[----:B------:R-:W-:Y:S04]  /*0350*/  LDS R26, [R19] ;  /* 0x00000000131a7984 */ /* 0x000fe80000000800 */
[----:B------:R-:W0:Y:S04]  /*0360*/  LDS.128 R8, [R18] ;  /* 0x0000000012087984 */ /* 0x000e280000000c00 */
[----:B------:R-:W1:Y:S04]  /*0370*/  LDS R29, [R19+0x40] ;  /* 0x00004000131d7984 */ /* 0x000e680000000800 */
[----:B------:R-:W2:Y:S04]  /*0380*/  LDS R25, [R19+0x80] ;  /* 0x0000800013197984 */ /* 0x000ea80000000800 */
[----:B------:R-:W3:Y:S04]  /*0390*/  LDS R24, [R19+0xc0] ;  /* 0x0000c00013187984 */ /* 0x000ee80000000800 */
[----:B------:R-:W-:Y:S04]  /*03a0*/  LDS.128 R4, [R18+0x10] ;  /* 0x0000100012047984 */ /* 0x000fe80000000c00 */
[----:B------:R-:W-:Y:S04]  /*03b0*/  LDS R22, [R19+0x140] ;  /* 0x0001400013167984 */ /* 0x000fe80000000800 */
[----:B------:R-:W-:Y:S01]  /*03c0*/  LDS R27, [R19+0x200] ;  /* 0x00020000131b7984 */ /* 0x000fe20000000800 */
[----:B0-----:R-:W-:-:S03]  /*03d0*/  FFMA R8, R8, R26, R23 ;  /* 0x0000001a08087223 */ /* 0x001fc60000000017 */
[----:B------:R-:W0:Y:S01]  /*03e0*/  LDS R23, [R19+0x100] ;  /* 0x0001000013177984 */ /* 0x000e220000000800 */
[----:B-1----:R-:W-:-:S03]  /*03f0*/  FFMA R8, R29, R9, R8 ;  /* 0x000000091d087223 */ /* 0x002fc60000000008 */
[----:B------:R-:W-:Y:S01]  /*0400*/  LDS R26, [R19+0x1c0] ;  /* 0x0001c000131a7984 */ /* 0x000fe20000000800 */
[----:B--2---:R-:W-:-:S03]  /*0410*/  FFMA R9, R25, R10, R8 ;  /* 0x0000000a19097223 */ /* 0x004fc60000000008 */
[----:B------:R-:W1:Y:S01]  /*0420*/  LDS R25, [R19+0x180] ;  /* 0x0001800013197984 */ /* 0x000e620000000800 */
[----:B---3--:R-:W-:-:S03]  /*0430*/  FFMA R9, R24, R11, R9 ;  /* 0x0000000b18097223 */ /* 0x008fc60000000009 */
[----:B------:R-:W-:Y:S01]  /*0440*/  LDS R24, [R19+0x240] ;  /* 0x0002400013187984 */ /* 0x000fe20000000800 */
[----:B0-----:R-:W-:-:S03]  /*0450*/  FFMA R23, R4, R23, R9 ;  /* 0x0000001704177223 */ /* 0x001fc60000000009 */
[----:B------:R-:W0:Y:S01]  /*0460*/  LDS.128 R8, [R18+0x20] ;  /* 0x0000200012087984 */ /* 0x000e220000000c00 */
[----:B------:R-:W-:-:S03]  /*0470*/  FFMA R22, R22, R5, R23 ;  /* 0x0000000516167223 */ /* 0x000fc60000000017 */
[----:B------:R-:W2:Y:S01]  /*0480*/  LDS R23, [R19+0x280] ;  /* 0x0002800013177984 */ /* 0x000ea20000000800 */
[----:B-1----:R-:W-:-:S03]  /*0490*/  FFMA R25, R25, R6, R22 ;  /* 0x0000000619197223 */ /* 0x002fc60000000016 */
[----:B------:R-:W1:Y:S01]  /*04a0*/  LDS R22, [R19+0x2c0] ;  /* 0x0002c00013167984 */ /* 0x000e620000000800 */
[----:B------:R-:W-:-:S03]  /*04b0*/  FFMA R7, R26, R7, R25 ;  /* 0x000000071a077223 */ /* 0x000fc60000000019 */
[----:B------:R-:W-:Y:S01]  /*04c0*/  LDS R25, [R19+0x300] ;  /* 0x0003000013197984 */ /* 0x000fe20000000800 */
[----:B0-----:R-:W-:-:S03]  /*04d0*/  FFMA R27, R8, R27, R7 ;  /* 0x0000001b081b7223 */ /* 0x001fc60000000007 */
[----:B------:R-:W0:Y:S01]  /*04e0*/  LDS.128 R4, [R18+0x30] ;  /* 0x0000300012047984 */ /* 0x000e220000000c00 */
[----:B------:R-:W-:-:S03]  /*04f0*/  FFMA R24, R24, R9, R27 ;  /* 0x0000000918187223 */ /* 0x000fc6000000001b */
[----:B------:R-:W3:Y:S04]  /*0500*/  LDS R27, [R19+0x340] ;  /* 0x00034000131b7984 */ /* 0x000ee80000000800 */
[----:B------:R-:W4:Y:S04]  /*0510*/  LDS R9, [R19+0x380] ;  /* 0x0003800013097984 */ /* 0x000f280000000800 */
[----:B------:R-:W5:Y:S01]  /*0520*/  LDS R8, [R19+0x3c0] ;  /* 0x0003c00013087984 */ /* 0x000f620000000800 */
[----:B--2---:R-:W-:-:S04]  /*0530*/  FFMA R23, R23, R10, R24 ;  /* 0x0000000a17177223 */ /* 0x004fc80000000018 */
[----:B-1----:R-:W-:-:S04]  /*0540*/  FFMA R11, R22, R11, R23 ;  /* 0x0000000b160b7223 */ /* 0x002fc80000000017 */
[----:B0-----:R-:W-:-:S04]  /*0550*/  FFMA R4, R4, R25, R11 ;  /* 0x0000001904047223 */ /* 0x001fc8000000000b */
[----:B---3--:R-:W-:-:S04]  /*0560*/  FFMA R4, R27, R5, R4 ;  /* 0x000000051b047223 */ /* 0x008fc80000000004 */
[----:B----4-:R-:W-:-:S04]  /*0570*/  FFMA R9, R9, R6, R4 ;  /* 0x0000000609097223 */ /* 0x010fc80000000004 */
[----:B-----5:R-:W-:Y:S01]  /*0580*/  FFMA R23, R8, R7, R9 ;  /* 0x0000000708177223 */ /* 0x020fe20000000009 */
[----:B------:R-:W-:Y:S06]  /*0590*/  BAR.SYNC.DEFER_BLOCKING 0x0 ;  /* 0x0000000000007b1d */ /* 0x000fec0000010000 */
[----:B------:R-:W-:Y:S05]  /*05a0*/  BRA.U UP0, `(.L_x_1) ;  /* 0xfffffffd00187547 */ /* 0x000fea000b83ffff */
.L_x_0:
[----:B------:R-:W0:Y:S02]  /*05b0*/  LDCU.64 UR4, c[0x0][0x398] ;  /* 0x00007300ff0477ac */ /* 0x000e240008000a00 */
[----:B0-----:R-:W-:-:S04]  /*05c0*/  ISETP.GE.AND P0, PT, R13, UR5, PT ;  /* 0x000000050d007c0c */ /* 0x001fc8000bf06270 */
[----:B------:R-:W-:-:S13]  /*05d0*/  ISETP.GE.OR P0, PT, R12, UR4, P0 ;  /* 0x000000040c007c0c */ /* 0x000fda0008706670 */
[----:B------:R-:W-:Y:S05]  /*05e0*/  @P0 EXIT ;  /* 0x000000000000094d */ /* 0x000fea0003800000 */
[----:B------:R-:W0:Y:S01]  /*05f0*/  LDC.64 R2, c[0x0][0x390] ;  /* 0x0000e400ff027b82 */ /* 0x000e220000000a00 */
[----:B------:R-:W-:-:S04]  /*0600*/  IMAD R13, R12, UR5, R13 ;  /* 0x000000050c0d7c24 */ /* 0x000fc8000f8e020d */
[----:B0-----:R-:W-:-:S05]  /*0610*/  IMAD.WIDE.U32 R2, R13, 0x4, R2 ;  /* 0x000000040d027825 */ /* 0x001fca00078e0002 */
[----:B------:R-:W-:Y:S01]  /*0620*/  STG.E desc[UR8][R2.64], R23 ;  /* 0x0000001702007986 */ /* 0x000fe2000c101908 */
[----:B------:R-:W-:Y:S05]  /*0630*/  EXIT ;  /* 0x000000000000794d */ /* 0x000fea0003800000 */
.L_x_2:
[----:B------:R-:W-:-:S00]  /*0640*/  BRA `(.L_x_2) ;  /* 0xfffffffc00fc7947 */ /* 0x000fc0000383ffff */
[----:B------:R-:W-:-:S00]  /*0650*/  NOP ;  /* 0x0000000000007918 */ /* 0x000fc00000000000 */
        /* <DEDUP_REMOVED lines=10> */
.L_x_3:


//--------------------- .nv.shared._Z23matrixMultiplyOptimizedPfS_S_iii --------------------------
	.section	.nv.shared._Z23matrixMultiplyOptimizedPfS_S_iii,"aw",@nobits
	.sectionflags	@""
	.align	4
.nv.shared._Z23matrixMultiplyOptimizedPfS_S_iii:
	.zero		3072


//--------------------- .nv.shared.reserved.0     --------------------------
	.section	.nv.shared.reserved.0,"aw",@nobits
	.weak		__nv_reservedSMEM_offset_0_alias
	.size		__nv_reservedSMEM_offset_0_alias, 0, 64
	.other		__nv_reservedSMEM_offset_0_alias,@"STO_CUDA_RESERVED_SHARED STV_DEFAULT"
__nv_reservedSMEM_offset_0_alias:
	.zero		0
	.zero		64


//--------------------- .nv.constant0._Z23matrixMultiplyOptimizedPfS_S_iii --------------------------
	.section	.nv.constant0._Z23matrixMultiplyOptimizedPfS_S_iii,"a",@progbits
	.sectionflags	@""
	.align	4
.nv.constant0._Z23matrixMultiplyOptimizedPfS_S_iii:
	.zero		932


//--------------------- SYMBOLS --------------------------

	.type		.nv.reservedSmem.offset0,@object
	.size		.nv.reservedSmem.offset0,0x4
	.type		.nv.reservedSmem.cap,@object
	.size		.nv.reservedSmem.cap,0x4
